//
// Generated by NVIDIA NVVM Compiler
//
// Compiler Build ID: CL-36424714
// Cuda compilation tools, release 13.0, V13.0.88
// Based on NVVM 20.0.0
//

.version 9.0
.target sm_100
.address_size 64

	// .globl	_Z26extract_tiles_kernel_multiPKhiiiii
.const .align 4 .b8 d_tile_positions[48];
.const .align 8 .b8 d_tile_output_ptrs[48];

.visible .entry _Z26extract_tiles_kernel_multiPKhiiiii(
	.param .u64 .ptr .align 1 _Z26extract_tiles_kernel_multiPKhiiiii_param_0,
	.param .u32 _Z26extract_tiles_kernel_multiPKhiiiii_param_1,
	.param .u32 _Z26extract_tiles_kernel_multiPKhiiiii_param_2,
	.param .u32 _Z26extract_tiles_kernel_multiPKhiiiii_param_3,
	.param .u32 _Z26extract_tiles_kernel_multiPKhiiiii_param_4,
	.param .u32 _Z26extract_tiles_kernel_multiPKhiiiii_param_5
)
{
	.reg .pred 	%p<13>;
	.reg .b32 	%r<26>;
	.reg .b64 	%rd<19>;

	ld.param.u64 	%rd2, [_Z26extract_tiles_kernel_multiPKhiiiii_param_0];
	ld.param.u32 	%r7, [_Z26extract_tiles_kernel_multiPKhiiiii_param_1];
	ld.param.u32 	%r8, [_Z26extract_tiles_kernel_multiPKhiiiii_param_2];
	ld.param.u32 	%r9, [_Z26extract_tiles_kernel_multiPKhiiiii_param_3];
	ld.param.u32 	%r11, [_Z26extract_tiles_kernel_multiPKhiiiii_param_4];
	ld.param.u32 	%r10, [_Z26extract_tiles_kernel_multiPKhiiiii_param_5];
	mov.u32 	%r1, %ctaid.z;
	mov.u32 	%r13, %ctaid.x;
	mov.u32 	%r14, %ntid.x;
	mov.u32 	%r15, %tid.x;
	mad.lo.s32 	%r2, %r13, %r14, %r15;
	mov.u32 	%r16, %ctaid.y;
	mov.u32 	%r17, %ntid.y;
	mov.u32 	%r18, %tid.y;
	mad.lo.s32 	%r19, %r16, %r17, %r18;
	max.s32 	%r20, %r2, %r19;
	setp.ge.s32 	%p1, %r20, %r11;
	setp.gt.u32 	%p2, %r1, 5;
	or.pred  	%p3, %p2, %p1;
	@%p3 bra 	$L__BB0_4;
	mul.wide.u32 	%rd3, %r1, 8;
	mov.u64 	%rd4, d_tile_positions;
	add.s64 	%rd5, %rd4, %rd3;
	ld.const.u32 	%r21, [%rd5];
	add.s32 	%r4, %r21, %r2;
	ld.const.u32 	%r22, [%rd5+4];
	add.s32 	%r5, %r22, %r19;
	mov.u64 	%rd6, d_tile_output_ptrs;
	add.s64 	%rd7, %rd6, %rd3;
	ld.const.u64 	%rd8, [%rd7];
	cvta.to.global.u64 	%rd1, %rd8;
	shl.b32 	%r23, %r2, 2;
	mad.lo.s32 	%r6, %r10, %r19, %r23;
	setp.lt.s32 	%p4, %r4, 0;
	setp.ge.s32 	%p5, %r4, %r7;
	or.pred  	%p6, %p4, %p5;
	setp.lt.s32 	%p7, %r5, 0;
	setp.ge.s32 	%p8, %r5, %r8;
	or.pred  	%p9, %p7, %p8;
	or.pred  	%p11, %p6, %p9;
	not.pred 	%p12, %p11;
	@%p12 bra 	$L__BB0_3;
	cvt.s64.s32 	%rd17, %r6;
	add.s64 	%rd18, %rd1, %rd17;
	mov.b32 	%r25, -16777216;
	st.global.u32 	[%rd18], %r25;
	bra.uni 	$L__BB0_4;
$L__BB0_3:
	cvt.u64.u32 	%rd9, %r5;
	cvt.s64.s32 	%rd10, %r9;
	mul.wide.u32 	%rd11, %r4, 4;
	mad.lo.s64 	%rd12, %rd9, %rd10, %rd11;
	cvta.to.global.u64 	%rd13, %rd2;
	add.s64 	%rd14, %rd13, %rd12;
	ld.global.nc.u32 	%r24, [%rd14];
	cvt.s64.s32 	%rd15, %r6;
	add.s64 	%rd16, %rd1, %rd15;
	st.global.u32 	[%rd16], %r24;
$L__BB0_4:
	ret;

}
	// .globl	extract_tiles_kernel_nv12
.visible .entry extract_tiles_kernel_nv12(
	.param .u64 .ptr .align 1 extract_tiles_kernel_nv12_param_0,
	.param .u64 .ptr .align 1 extract_tiles_kernel_nv12_param_1,
	.param .u32 extract_tiles_kernel_nv12_param_2,
	.param .u32 extract_tiles_kernel_nv12_param_3,
	.param .u32 extract_tiles_kernel_nv12_param_4,
	.param .u32 extract_tiles_kernel_nv12_param_5,
	.param .u32 extract_tiles_kernel_nv12_param_6,
	.param .u32 extract_tiles_kernel_nv12_param_7
)
.maxntid 1024
.minnctapersm 1
{
	.reg .pred 	%p<13>;
	.reg .b16 	%rs<10>;
	.reg .b32 	%r<30>;
	.reg .b32 	%f<16>;
	.reg .b64 	%rd<26>;

	ld.param.u64 	%rd2, [extract_tiles_kernel_nv12_param_0];
	ld.param.u64 	%rd3, [extract_tiles_kernel_nv12_param_1];
	ld.param.u32 	%r7, [extract_tiles_kernel_nv12_param_2];
	ld.param.u32 	%r8, [extract_tiles_kernel_nv12_param_3];
	ld.param.u32 	%r9, [extract_tiles_kernel_nv12_param_4];
	ld.param.u32 	%r10, [extract_tiles_kernel_nv12_param_5];
	ld.param.u32 	%r12, [extract_tiles_kernel_nv12_param_6];
	ld.param.u32 	%r11, [extract_tiles_kernel_nv12_param_7];
	mov.u32 	%r1, %ctaid.z;
	mov.u32 	%r14, %ctaid.x;
	mov.u32 	%r15, %ntid.x;
	mov.u32 	%r16, %tid.x;
	mad.lo.s32 	%r2, %r14, %r15, %r16;
	mov.u32 	%r17, %ctaid.y;
	mov.u32 	%r18, %ntid.y;
	mov.u32 	%r19, %tid.y;
	mad.lo.s32 	%r20, %r17, %r18, %r19;
	max.s32 	%r21, %r2, %r20;
	setp.ge.s32 	%p1, %r21, %r12;
	setp.gt.u32 	%p2, %r1, 5;
	or.pred  	%p3, %p2, %p1;
	@%p3 bra 	$L__BB1_4;
	mul.wide.u32 	%rd4, %r1, 8;
	mov.u64 	%rd5, d_tile_positions;
	add.s64 	%rd6, %rd5, %rd4;
	ld.const.u32 	%r22, [%rd6];
	add.s32 	%r4, %r22, %r2;
	ld.const.u32 	%r23, [%rd6+4];
	add.s32 	%r5, %r23, %r20;
	mov.u64 	%rd7, d_tile_output_ptrs;
	add.s64 	%rd8, %rd7, %rd4;
	ld.const.u64 	%rd9, [%rd8];
	cvta.to.global.u64 	%rd1, %rd9;
	shl.b32 	%r24, %r2, 2;
	mad.lo.s32 	%r6, %r11, %r20, %r24;
	setp.lt.s32 	%p4, %r4, 0;
	setp.ge.s32 	%p5, %r4, %r7;
	or.pred  	%p6, %p4, %p5;
	setp.lt.s32 	%p7, %r5, 0;
	setp.ge.s32 	%p8, %r5, %r8;
	or.pred  	%p9, %p7, %p8;
	or.pred  	%p11, %p6, %p9;
	not.pred 	%p12, %p11;
	@%p12 bra 	$L__BB1_3;
	cvt.s64.s32 	%rd24, %r6;
	add.s64 	%rd25, %rd1, %rd24;
	mov.b16 	%rs8, 0;
	st.global.u8 	[%rd25], %rs8;
	st.global.u8 	[%rd25+1], %rs8;
	st.global.u8 	[%rd25+2], %rs8;
	mov.b16 	%rs9, 255;
	st.global.u8 	[%rd25+3], %rs9;
	bra.uni 	$L__BB1_4;
$L__BB1_3:
	cvt.u64.u32 	%rd10, %r5;
	cvt.s64.s32 	%rd11, %r9;
	cvt.u64.u32 	%rd12, %r4;
	mad.lo.s64 	%rd13, %rd10, %rd11, %rd12;
	cvta.to.global.u64 	%rd14, %rd2;
	add.s64 	%rd15, %rd14, %rd13;
	ld.global.nc.u8 	%rs1, [%rd15];
	cvt.u16.u8 	%rs2, %rs1;
	shr.u32 	%r25, %r5, 1;
	cvt.u64.u32 	%rd16, %r25;
	cvt.s64.s32 	%rd17, %r10;
	and.b32  	%r26, %r4, 2147483646;
	cvt.u64.u32 	%rd18, %r26;
	mad.lo.s64 	%rd19, %rd16, %rd17, %rd18;
	cvta.to.global.u64 	%rd20, %rd3;
	add.s64 	%rd21, %rd20, %rd19;
	ld.global.nc.u8 	%rs3, [%rd21];
	cvt.u16.u8 	%rs4, %rs3;
	ld.global.nc.u8 	%rs5, [%rd21+1];
	cvt.u16.u8 	%rs6, %rs5;
	cvt.rn.f32.u16 	%f1, %rs2;
	cvt.rn.f32.u16 	%f2, %rs4;
	add.f32 	%f3, %f2, 0fC3000000;
	cvt.rn.f32.u16 	%f4, %rs6;
	add.f32 	%f5, %f4, 0fC3000000;
	fma.rn.f32 	%f6, %f5, 0f3FB374BC, %f1;
	fma.rn.f32 	%f7, %f3, 0fBEB03298, %f1;
	fma.rn.f32 	%f8, %f5, 0fBF36D19E, %f7;
	fma.rn.f32 	%f9, %f3, 0f3FE2D0E5, %f1;
	max.f32 	%f10, %f6, 0f00000000;
	min.f32 	%f11, %f10, 0f437F0000;
	max.f32 	%f12, %f8, 0f00000000;
	min.f32 	%f13, %f12, 0f437F0000;
	max.f32 	%f14, %f9, 0f00000000;
	min.f32 	%f15, %f14, 0f437F0000;
	cvt.rzi.u32.f32 	%r27, %f11;
	cvt.s64.s32 	%rd22, %r6;
	add.s64 	%rd23, %rd1, %rd22;
	st.global.u8 	[%rd23], %r27;
	cvt.rzi.u32.f32 	%r28, %f13;
	st.global.u8 	[%rd23+1], %r28;
	cvt.rzi.u32.f32 	%r29, %f15;
	st.global.u8 	[%rd23+2], %r29;
	mov.b16 	%rs7, 255;
	st.global.u8 	[%rd23+3], %rs7;
$L__BB1_4:
	ret;

}


// ===== COMPILED SASS (sm_100) =====

	.target	sm_100

	.elftype	@"ET_EXEC"


//--------------------- .note.nv.tkinfo           --------------------------
	.section	.note.nv.tkinfo,"",@"SHT_NOTE"
	.sectionflags	@"SHF_NOTE_NV_TKINFO"
	.tkinfo
        /*0018*/ 	.word	0x00000002
        /*0030*/ 	.string	""
        /*0030*/ 	.string	"ptxas"
        /*0030*/ 	.string	"Cuda compilation tools, release 13.0, V13.0.88"
        /*0030*/ 	.string	"Build cuda_13.0.r13.0/compiler.36424714_0"
        /*0030*/ 	.string	"-arch sm_100 -m 64 "



//--------------------- .note.nv.cuinfo           --------------------------
	.section	.note.nv.cuinfo,"",@"SHT_NOTE"
	.sectionflags	@"SHF_NOTE_NV_CUINFO"
        /*0018*/ 	.short	0x0002
        /*001a*/ 	.short	0x0064
        /*001c*/ 	.short	0x0082
	.zero		2


//--------------------- .nv.info                  --------------------------
	.section	.nv.info,"",@"SHT_CUDA_INFO"
	.align	4


	//----- nvinfo : EIATTR_REGCOUNT
	.align		4
        /*0000*/ 	.byte	0x04, 0x2f
        /*0002*/ 	.short	(.L_3 - .L_2)
	.align		4
.L_2:
        /*0004*/ 	.word	index@(_Z26extract_tiles_kernel_multiPKhiiiii)
        /*0008*/ 	.word	0x00000010


	//----- nvinfo : EIATTR_FRAME_SIZE
	.align		4
.L_3:
        /*000c*/ 	.byte	0x04, 0x11
        /*000e*/ 	.short	(.L_5 - .L_4)
	.align		4
.L_4:
        /*0010*/ 	.word	index@(_Z26extract_tiles_kernel_multiPKhiiiii)
        /*0014*/ 	.word	0x00000000


	//----- nvinfo : EIATTR_REGCOUNT
	.align		4
.L_5:
        /*0018*/ 	.byte	0x04, 0x2f
        /*001a*/ 	.short	(.L_7 - .L_6)
	.align		4
.L_6:
        /*001c*/ 	.word	index@(extract_tiles_kernel_nv12)
        /*0020*/ 	.word	0x00000010


	//----- nvinfo : EIATTR_FRAME_SIZE
	.align		4
.L_7:
        /*0024*/ 	.byte	0x04, 0x11
        /*0026*/ 	.short	(.L_9 - .L_8)
	.align		4
.L_8:
        /*0028*/ 	.word	index@(extract_tiles_kernel_nv12)
        /*002c*/ 	.word	0x00000000


	//----- nvinfo : EIATTR_MIN_STACK_SIZE
	.align		4
.L_9:
        /*0030*/ 	.byte	0x04, 0x12
        /*0032*/ 	.short	(.L_11 - .L_10)
	.align		4
.L_10:
        /*0034*/ 	.word	index@(extract_tiles_kernel_nv12)
        /*0038*/ 	.word	0x00000000


	//----- nvinfo : EIATTR_MIN_STACK_SIZE
	.align		4
.L_11:
        /*003c*/ 	.byte	0x04, 0x12
        /*003e*/ 	.short	(.L_13 - .L_12)
	.align		4
.L_12:
        /*0040*/ 	.word	index@(_Z26extract_tiles_kernel_multiPKhiiiii)
        /*0044*/ 	.word	0x00000000
.L_13:


//--------------------- .nv.compat                --------------------------
	.section	.nv.compat,"",@"SHT_CUDA_COMPAT_INFO"
	.align	4
        /*0000*/ 	.byte	0x02, 0x09, 0x00, 0x00, 0x02, 0x02, 0x01, 0x00, 0x02, 0x05, 0x05, 0x00, 0x03, 0x07, 0x01, 0x01
        /*0010*/ 	.byte	0x02, 0x03, 0x00, 0x00, 0x02, 0x06, 0x01, 0x00, 0x04, 0x0b, 0x08, 0x00, 0x09, 0x00, 0x00, 0x00
        /*0020*/ 	.byte	0x00, 0x00, 0x00, 0x00


//--------------------- .nv.info.extract_tiles_kernel_nv12 --------------------------
	.section	.nv.info.extract_tiles_kernel_nv12,"",@"SHT_CUDA_INFO"
	.sectionflags	@""
	.align	4


	//----- nvinfo : EIATTR_CUDA_API_VERSION
	.align		4
        /*0000*/ 	.byte	0x04, 0x37
        /*0002*/ 	.short	(.L_15 - .L_14)
.L_14:
        /*0004*/ 	.word	0x00000082


	//----- nvinfo : EIATTR_KPARAM_INFO
	.align		4
.L_15:
        /*0008*/ 	.byte	0x04, 0x17
        /*000a*/ 	.short	(.L_17 - .L_16)
.L_16:
        /*000c*/ 	.word	0x00000000
        /*0010*/ 	.short	0x0007
        /*0012*/ 	.short	0x0024
        /*0014*/ 	.byte	0x00, 0xf0, 0x11, 0x00


	//----- nvinfo : EIATTR_KPARAM_INFO
	.align		4
.L_17:
        /*0018*/ 	.byte	0x04, 0x17
        /*001a*/ 	.short	(.L_19 - .L_18)
.L_18:
        /*001c*/ 	.word	0x00000000
        /*0020*/ 	.short	0x0006
        /*0022*/ 	.short	0x0020
        /*0024*/ 	.byte	0x00, 0xf0, 0x11, 0x00


	//----- nvinfo : EIATTR_KPARAM_INFO
	.align		4
.L_19:
        /*0028*/ 	.byte	0x04, 0x17
        /*002a*/ 	.short	(.L_21 - .L_20)
.L_20:
        /*002c*/ 	.word	0x00000000
        /*0030*/ 	.short	0x0005
        /*0032*/ 	.short	0x001c
        /*0034*/ 	.byte	0x00, 0xf0, 0x11, 0x00


	//----- nvinfo : EIATTR_KPARAM_INFO
	.align		4
.L_21:
        /*0038*/ 	.byte	0x04, 0x17
        /*003a*/ 	.short	(.L_23 - .L_22)
.L_22:
        /*003c*/ 	.word	0x00000000
        /*0040*/ 	.short	0x0004
        /*0042*/ 	.short	0x0018
        /*0044*/ 	.byte	0x00, 0xf0, 0x11, 0x00


	//----- nvinfo : EIATTR_KPARAM_INFO
	.align		4
.L_23:
        /*0048*/ 	.byte	0x04, 0x17
        /*004a*/ 	.short	(.L_25 - .L_24)
.L_24:
        /*004c*/ 	.word	0x00000000
        /*0050*/ 	.short	0x0003
        /*0052*/ 	.short	0x0014
        /*0054*/ 	.byte	0x00, 0xf0, 0x11, 0x00


	//----- nvinfo : EIATTR_KPARAM_INFO
	.align		4
.L_25:
        /*0058*/ 	.byte	0x04, 0x17
        /*005a*/ 	.short	(.L_27 - .L_26)
.L_26:
        /*005c*/ 	.word	0x00000000
        /*0060*/ 	.short	0x0002
        /*0062*/ 	.short	0x0010
        /*0064*/ 	.byte	0x00, 0xf0, 0x11, 0x00


	//----- nvinfo : EIATTR_KPARAM_INFO
	.align		4
.L_27:
        /*0068*/ 	.byte	0x04, 0x17
        /*006a*/ 	.short	(.L_29 - .L_28)
.L_28:
        /*006c*/ 	.word	0x00000000
        /*0070*/ 	.short	0x0001
        /*0072*/ 	.short	0x0008
        /*0074*/ 	.byte	0x00, 0xf5, 0x21, 0x00


	//----- nvinfo : EIATTR_KPARAM_INFO
	.align		4
.L_29:
        /*0078*/ 	.byte	0x04, 0x17
        /*007a*/ 	.short	(.L_31 - .L_30)
.L_30:
        /*007c*/ 	.word	0x00000000
        /*0080*/ 	.short	0x0000
        /*0082*/ 	.short	0x0000
        /*0084*/ 	.byte	0x00, 0xf5, 0x21, 0x00


	//----- nvinfo : EIATTR_SPARSE_MMA_MASK
	.align		4
.L_31:
        /*0088*/ 	.byte	0x03, 0x50
        /*008a*/ 	.short	0x0000


	//----- nvinfo : EIATTR_MAXREG_COUNT
	.align		4
        /*008c*/ 	.byte	0x03, 0x1b
        /*008e*/ 	.short	0x0040


	//----- nvinfo : EIATTR_MERCURY_ISA_VERSION
	.align		4
        /*0090*/ 	.byte	0x03, 0x5f
        /*0092*/ 	.short	0x0101


	//----- nvinfo : EIATTR_VRC_CTA_INIT_COUNT
	.align		4
        /*0094*/ 	.byte	0x02, 0x4a
	.zero		1
	.zero		1


	//----- nvinfo : EIATTR_EXIT_INSTR_OFFSETS
	.align		4
        /*0098*/ 	.byte	0x04, 0x1c
        /*009a*/ 	.short	(.L_33 - .L_32)


	//   ....[0]....
.L_32:
        /*009c*/ 	.word	0x000000e0


	//   ....[1]....
        /*00a0*/ 	.word	0x00000260


	//   ....[2]....
        /*00a4*/ 	.word	0x00000540


	//----- nvinfo : EIATTR_MAX_THREADS
	.align		4
.L_33:
        /*00a8*/ 	.byte	0x04, 0x05
        /*00aa*/ 	.short	(.L_35 - .L_34)
.L_34:
        /*00ac*/ 	.word	0x00000400
        /*00b0*/ 	.word	0x00000001
        /*00b4*/ 	.word	0x00000001


	//----- nvinfo : EIATTR_CRS_STACK_SIZE
	.align		4
.L_35:
        /*00b8*/ 	.byte	0x04, 0x1e
        /*00ba*/ 	.short	(.L_37 - .L_36)
.L_36:
        /*00bc*/ 	.word	0x00000000


	//----- nvinfo : EIATTR_CBANK_PARAM_SIZE
	.align		4
.L_37:
        /*00c0*/ 	.byte	0x03, 0x19
        /*00c2*/ 	.short	0x0028


	//----- nvinfo : EIATTR_PARAM_CBANK
	.align		4
        /*00c4*/ 	.byte	0x04, 0x0a
        /*00c6*/ 	.short	(.L_39 - .L_38)
	.align		4
.L_38:
        /*00c8*/ 	.word	index@(.nv.constant0.extract_tiles_kernel_nv12)
        /*00cc*/ 	.short	0x0380
        /*00ce*/ 	.short	0x0028


	//----- nvinfo : EIATTR_SW_WAR
	.align		4
.L_39:
        /*00d0*/ 	.byte	0x04, 0x36
        /*00d2*/ 	.short	(.L_41 - .L_40)
.L_40:
        /*00d4*/ 	.word	0x00000008
.L_41:


//--------------------- .nv.info._Z26extract_tiles_kernel_multiPKhiiiii --------------------------
	.section	.nv.info._Z26extract_tiles_kernel_multiPKhiiiii,"",@"SHT_CUDA_INFO"
	.sectionflags	@""
	.align	4


	//----- nvinfo : EIATTR_CUDA_API_VERSION
	.align		4
        /*0000*/ 	.byte	0x04, 0x37
        /*0002*/ 	.short	(.L_43 - .L_42)
.L_42:
        /*0004*/ 	.word	0x00000082


	//----- nvinfo : EIATTR_KPARAM_INFO
	.align		4
.L_43:
        /*0008*/ 	.byte	0x04, 0x17
        /*000a*/ 	.short	(.L_45 - .L_44)
.L_44:
        /*000c*/ 	.word	0x00000000
        /*0010*/ 	.short	0x0005
        /*0012*/ 	.short	0x0018
        /*0014*/ 	.byte	0x00, 0xf0, 0x11, 0x00


	//----- nvinfo : EIATTR_KPARAM_INFO
	.align		4
.L_45:
        /*0018*/ 	.byte	0x04, 0x17
        /*001a*/ 	.short	(.L_47 - .L_46)
.L_46:
        /*001c*/ 	.word	0x00000000
        /*0020*/ 	.short	0x0004
        /*0022*/ 	.short	0x0014
        /*0024*/ 	.byte	0x00, 0xf0, 0x11, 0x00


	//----- nvinfo : EIATTR_KPARAM_INFO
	.align		4
.L_47:
        /*0028*/ 	.byte	0x04, 0x17
        /*002a*/ 	.short	(.L_49 - .L_48)
.L_48:
        /*002c*/ 	.word	0x00000000
        /*0030*/ 	.short	0x0003
        /*0032*/ 	.short	0x0010
        /*0034*/ 	.byte	0x00, 0xf0, 0x11, 0x00


	//----- nvinfo : EIATTR_KPARAM_INFO
	.align		4
.L_49:
        /*0038*/ 	.byte	0x04, 0x17
        /*003a*/ 	.short	(.L_51 - .L_50)
.L_50:
        /*003c*/ 	.word	0x00000000
        /*0040*/ 	.short	0x0002
        /*0042*/ 	.short	0x000c
        /*0044*/ 	.byte	0x00, 0xf0, 0x11, 0x00


	//----- nvinfo : EIATTR_KPARAM_INFO
	.align		4
.L_51:
        /*0048*/ 	.byte	0x04, 0x17
        /*004a*/ 	.short	(.L_53 - .L_52)
.L_52:
        /*004c*/ 	.word	0x00000000
        /*0050*/ 	.short	0x0001
        /*0052*/ 	.short	0x0008
        /*0054*/ 	.byte	0x00, 0xf0, 0x11, 0x00


	//----- nvinfo : EIATTR_KPARAM_INFO
	.align		4
.L_53:
        /*0058*/ 	.byte	0x04, 0x17
        /*005a*/ 	.short	(.L_55 - .L_54)
.L_54:
        /*005c*/ 	.word	0x00000000
        /*0060*/ 	.short	0x0000
        /*0062*/ 	.short	0x0000
        /*0064*/ 	.byte	0x00, 0xf5, 0x21, 0x00


	//----- nvinfo : EIATTR_SPARSE_MMA_MASK
	.align		4
.L_55:
        /*0068*/ 	.byte	0x03, 0x50
        /*006a*/ 	.short	0x0000


	//----- nvinfo : EIATTR_MAXREG_COUNT
	.align		4
        /*006c*/ 	.byte	0x03, 0x1b
        /*006e*/ 	.short	0x00ff


	//----- nvinfo : EIATTR_MERCURY_ISA_VERSION
	.align		4
        /*0070*/ 	.byte	0x03, 0x5f
        /*0072*/ 	.short	0x0101


	//----- nvinfo : EIATTR_VRC_CTA_INIT_COUNT
	.align		4
        /*0074*/ 	.byte	0x02, 0x4a
	.zero		1
	.zero		1


	//----- nvinfo : EIATTR_EXIT_INSTR_OFFSETS
	.align		4
        /*0078*/ 	.byte	0x04, 0x1c
        /*007a*/ 	.short	(.L_57 - .L_56)


	//   ....[0]....
.L_56:
        /*007c*/ 	.word	0x000000e0


	//   ....[1]....
        /*0080*/ 	.word	0x00000220


	//   ....[2]....
        /*0084*/ 	.word	0x000002f0


	//----- nvinfo : EIATTR_CBANK_PARAM_SIZE
	.align		4
.L_57:
        /*0088*/ 	.byte	0x03, 0x19
        /*008a*/ 	.short	0x001c


	//----- nvinfo : EIATTR_PARAM_CBANK
	.align		4
        /*008c*/ 	.byte	0x04, 0x0a
        /*008e*/ 	.short	(.L_59 - .L_58)
	.align		4
.L_58:
        /*0090*/ 	.word	index@(.nv.constant0._Z26extract_tiles_kernel_multiPKhiiiii)
        /*0094*/ 	.short	0x0380
        /*0096*/ 	.short	0x001c


	//----- nvinfo : EIATTR_SW_WAR
	.align		4
.L_59:
        /*0098*/ 	.byte	0x04, 0x36
        /*009a*/ 	.short	(.L_61 - .L_60)
.L_60:
        /*009c*/ 	.word	0x00000008
.L_61:


//--------------------- .nv.callgraph             --------------------------
	.section	.nv.callgraph,"",@"SHT_CUDA_CALLGRAPH"
	.align	4
	.sectionentsize	8
	.align		4
        /*0000*/ 	.word	0x00000000
	.align		4
        /*0004*/ 	.word	0xffffffff
	.align		4
        /*0008*/ 	.word	0x00000000
	.align		4
        /*000c*/ 	.word	0xfffffffe
	.align		4
        /*0010*/ 	.word	0x00000000
	.align		4
        /*0014*/ 	.word	0xfffffffd
	.align		4
        /*0018*/ 	.word	0x00000000
	.align		4
        /*001c*/ 	.word	0xfffffffc


//--------------------- .nv.constant3             --------------------------
	.section	.nv.constant3,"a",@progbits
	.align	8
.nv.constant3:
	.type		d_tile_positions,@object
	.size		d_tile_positions,(d_tile_output_ptrs - d_tile_positions)
d_tile_positions:
	.zero		48
	.type		d_tile_output_ptrs,@object
	.size		d_tile_output_ptrs,(.L_1 - d_tile_output_ptrs)
d_tile_output_ptrs:
	.zero		48
.L_1:


//--------------------- .text.extract_tiles_kernel_nv12 --------------------------
	.section	.text.extract_tiles_kernel_nv12,"ax",@progbits
	.align	128
        .global         extract_tiles_kernel_nv12
        .type           extract_tiles_kernel_nv12,@function
        .size           extract_tiles_kernel_nv12,(.L_x_3 - extract_tiles_kernel_nv12)
        .other          extract_tiles_kernel_nv12,@"STO_CUDA_ENTRY STV_DEFAULT"
extract_tiles_kernel_nv12:
.text.extract_tiles_kernel_nv12:
[----:B------:R-:W-:Y:S01]  /*0000*/  LDC R1, c[0x0][0x37c] ;  /* 0x0000df00ff017b82 */ /* 0x000fe20000000800 */
[----:B------:R-:W0:Y:S07]  /*0010*/  S2R R0, SR_TID.X ;  /* 0x0000000000007919 */ /* 0x000e2e0000002100 */
[----:B------:R-:W0:Y:S01]  /*0020*/  S2UR UR4, SR_CTAID.X ;  /* 0x00000000000479c3 */ /* 0x000e220000002500 */
[----:B------:R-:W1:Y:S01]  /*0030*/  LDCU UR6, c[0x0][0x3a0] ;  /* 0x00007400ff0677ac */ /* 0x000e620008000800 */
[----:B------:R-:W2:Y:S01]  /*0040*/  S2R R5, SR_TID.Y ;  /* 0x0000000000057919 */ /* 0x000ea20000002200 */
[----:B------:R-:W3:Y:S05]  /*0050*/  S2R R2, SR_CTAID.Z ;  /* 0x0000000000027919 */ /* 0x000eea0000002700 */
[----:B------:R-:W0:Y:S08]  /*0060*/  LDC R3, c[0x0][0x360] ;  /* 0x0000d800ff037b82 */ /* 0x000e300000000800 */
[----:B------:R-:W2:Y:S08]  /*0070*/  S2UR UR5, SR_CTAID.Y ;  /* 0x00000000000579c3 */ /* 0x000eb00000002600 */
[----:B------:R-:W2:Y:S01]  /*0080*/  LDC R4, c[0x0][0x364] ;  /* 0x0000d900ff047b82 */ /* 0x000ea20000000800 */
[----:B0-----:R-:W-:-:S02]  /*0090*/  IMAD R3, R3, UR4, R0 ;  /* 0x0000000403037c24 */ /* 0x001fc4000f8e0200 */
[----:B--2---:R-:W-:-:S05]  /*00a0*/  IMAD R0, R4, UR5, R5 ;  /* 0x0000000504007c24 */ /* 0x004fca000f8e0205 */
[----:B------:R-:W-:-:S04]  /*00b0*/  VIMNMX R4, PT, PT, R3, R0, !PT ;  /* 0x0000000003047248 */ /* 0x000fc80007fe0100 */
[----:B-1----:R-:W-:-:S04]  /*00c0*/  ISETP.GE.AND P0, PT, R4, UR6, PT ;  /* 0x0000000604007c0c */ /* 0x002fc8000bf06270 */
[----:B---3--:R-:W-:-:S13]  /*00d0*/  ISETP.GT.U32.OR P0, PT, R2, 0x5, P0 ;  /* 0x000000050200780c */ /* 0x008fda0000704470 */
[----:B------:R-:W-:Y:S05]  /*00e0*/  @P0 EXIT ;  /* 0x000000000000094d */ /* 0x000fea0003800000 */
[----:B------:R-:W-:Y:S01]  /*00f0*/  IMAD.SHL.U32 R2, R2, 0x8, RZ ;  /* 0x0000000802027824 */ /* 0x000fe200078e00ff */
[----:B------:R-:W0:Y:S01]  /*0100*/  LDCU.64 UR4, c[0x0][0x390] ;  /* 0x00007200ff0477ac */ /* 0x000e220008000a00 */
[C---:B------:R-:W-:Y:S02]  /*0110*/  IMAD.SHL.U32 R5, R3.reuse, 0x4, RZ ;  /* 0x0000000403057824 */ /* 0x040fe400078e00ff */
[----:B------:R-:W1:Y:S01]  /*0120*/  LDC.64 R8, c[0x3][R2] ;  /* 0x00c0000002087b82 */ /* 0x000e620000000a00 */
[----:B------:R-:W2:Y:S02]  /*0130*/  LDCU UR6, c[0x0][0x3a4] ;  /* 0x00007480ff0677ac */ /* 0x000ea40008000800 */
[C---:B--2---:R-:W-:Y:S02]  /*0140*/  IMAD R5, R0.reuse, UR6, R5 ;  /* 0x0000000600057c24 */ /* 0x044fe4000f8e0205 */
[----:B-1----:R-:W-:Y:S02]  /*0150*/  IMAD.IADD R8, R3, 0x1, R8 ;  /* 0x0000000103087824 */ /* 0x002fe400078e0208 */
[----:B------:R-:W-:Y:S01]  /*0160*/  IMAD.IADD R11, R0, 0x1, R9 ;  /* 0x00000001000b7824 */ /* 0x000fe200078e0209 */
[----:B------:R-:W1:Y:S02]  /*0170*/  LDC.64 R2, c[0x3][R2+0x30] ;  /* 0x00c00c0002027b82 */ /* 0x000e640000000a00 */
[----:B0-----:R-:W-:-:S02]  /*0180*/  ISETP.GE.AND P1, PT, R8, UR4, PT ;  /* 0x0000000408007c0c */ /* 0x001fc4000bf26270 */
[C---:B------:R-:W-:Y:S01]  /*0190*/  ISETP.GE.AND P0, PT, R11.reuse, UR5, PT ;  /* 0x000000050b007c0c */ /* 0x040fe2000bf06270 */
[----:B------:R-:W0:Y:S01]  /*01a0*/  LDCU.64 UR4, c[0x0][0x358] ;  /* 0x00006b00ff0477ac */ /* 0x000e220008000a00 */
[----:B------:R-:W-:Y:S02]  /*01b0*/  ISETP.LT.OR P1, PT, R8, RZ, P1 ;  /* 0x000000ff0800720c */ /* 0x000fe40000f21670 */
[----:B------:R-:W-:-:S04]  /*01c0*/  ISETP.LT.OR P0, PT, R11, RZ, P0 ;  /* 0x000000ff0b00720c */ /* 0x000fc80000701670 */
[----:B------:R-:W-:-:S13]  /*01d0*/  PLOP3.LUT P0, PT, P1, P0, PT, 0xf8, 0x8f ;  /* 0x00000000008f781c */ /* 0x000fda0000f01f70 */
[----:B0-----:R-:W-:Y:S05]  /*01e0*/  @!P0 BRA `(.L_x_0) ;  /* 0x0000000000208947 */ /* 0x001fea0003800000 */
[----:B-1----:R-:W-:Y:S01]  /*01f0*/  IADD3 R2, P0, PT, R2, R5, RZ ;  /* 0x0000000502027210 */ /* 0x002fe20007f1e0ff */
[----:B------:R-:W-:-:S03]  /*0200*/  IMAD.MOV.U32 R0, RZ, RZ, 0xff ;  /* 0x000000ffff007424 */ /* 0x000fc600078e00ff */
[----:B------:R-:W-:-:S05]  /*0210*/  LEA.HI.X.SX32 R3, R5, R3, 0x1, P0 ;  /* 0x0000000305037211 */ /* 0x000fca00000f0eff */
[----:B------:R-:W-:Y:S04]  /*0220*/  STG.E.U8 desc[UR4][R2.64+0x3], R0 ;  /* 0x0000030002007986 */ /* 0x000fe8000c101104 */
[----:B------:R-:W-:Y:S04]  /*0230*/  STG.E.U8 desc[UR4][R2.64], RZ ;  /* 0x000000ff02007986 */ /* 0x000fe8000c101104 */
[----:B------:R-:W-:Y:S04]  /*0240*/  STG.E.U8 desc[UR4][R2.64+0x1], RZ ;  /* 0x000001ff02007986 */ /* 0x000fe8000c101104 */
[----:B------:R-:W-:Y:S01]  /*0250*/  STG.E.U8 desc[UR4][R2.64+0x2], RZ ;  /* 0x000002ff02007986 */ /* 0x000fe2000c101104 */
[----:B------:R-:W-:Y:S05]  /*0260*/  EXIT ;  /* 0x000000000000794d */ /* 0x000fea0003800000 */
.L_x_0:
[----:B------:R-:W0:Y:S01]  /*0270*/  LDCU.64 UR8, c[0x0][0x398] ;  /* 0x00007300ff0877ac */ /* 0x000e220008000a00 */
[----:B------:R-:W-:Y:S01]  /*0280*/  LOP3.LUT R6, R8, 0x7ffffffe, RZ, 0xc0, !PT ;  /* 0x7ffffffe08067812 */ /* 0x000fe200078ec0ff */
[----:B------:R-:W-:Y:S01]  /*0290*/  IMAD.MOV.U32 R7, RZ, RZ, RZ ;  /* 0x000000ffff077224 */ /* 0x000fe200078e00ff */
[----:B------:R-:W-:Y:S01]  /*02a0*/  SHF.R.U32.HI R13, RZ, 0x1, R11 ;  /* 0x00000001ff0d7819 */ /* 0x000fe2000001160b */
[----:B------:R-:W2:Y:S01]  /*02b0*/  LDCU.128 UR12, c[0x0][0x380] ;  /* 0x00007000ff0c77ac */ /* 0x000ea20008000c00 */
[----:B------:R-:W-:Y:S01]  /*02c0*/  IMAD.MOV.U32 R9, RZ, RZ, RZ ;  /* 0x000000ffff097224 */ /* 0x000fe200078e00ff */
[----:B0-----:R-:W-:Y:S02]  /*02d0*/  USHF.R.S32.HI UR7, URZ, 0x1f, UR9 ;  /* 0x0000001fff077899 */ /* 0x001fe40008011409 */
[----:B------:R-:W-:Y:S01]  /*02e0*/  IMAD.WIDE.U32 R6, R13, UR9, R6 ;  /* 0x000000090d067c25 */ /* 0x000fe2000f8e0006 */
[----:B------:R-:W-:-:S03]  /*02f0*/  USHF.R.S32.HI UR6, URZ, 0x1f, UR8 ;  /* 0x0000001fff067899 */ /* 0x000fc60008011408 */
[----:B------:R-:W-:Y:S01]  /*0300*/  IMAD.WIDE.U32 R8, R11, UR8, R8 ;  /* 0x000000080b087c25 */ /* 0x000fe2000f8e0008 */
[----:B--2---:R-:W-:-:S03]  /*0310*/  IADD3 R6, P1, PT, R6, UR14, RZ ;  /* 0x0000000e06067c10 */ /* 0x004fc6000ff3e0ff */
[----:B------:R-:W-:Y:S01]  /*0320*/  IMAD R13, R13, UR7, R7 ;  /* 0x000000070d0d7c24 */ /* 0x000fe2000f8e0207 */
[----:B------:R-:W-:Y:S01]  /*0330*/  IADD3 R8, P0, PT, R8, UR12, RZ ;  /* 0x0000000c08087c10 */ /* 0x000fe2000ff1e0ff */
[----:B------:R-:W-:-:S03]  /*0340*/  IMAD R11, R11, UR6, R9 ;  /* 0x000000060b0b7c24 */ /* 0x000fc6000f8e0209 */
[----:B------:R-:W-:Y:S02]  /*0350*/  IADD3.X R7, PT, PT, R13, UR15, RZ, P1, !PT ;  /* 0x0000000f0d077c10 */ /* 0x000fe40008ffe4ff */
[----:B------:R-:W-:-:S03]  /*0360*/  IADD3.X R9, PT, PT, R11, UR13, RZ, P0, !PT ;  /* 0x0000000d0b097c10 */ /* 0x000fc600087fe4ff */
[----:B------:R-:W2:Y:S04]  /*0370*/  LDG.E.U8.CONSTANT R0, desc[UR4][R6.64] ;  /* 0x0000000406007981 */ /* 0x000ea8000c1e9100 */
[----:B------:R0:W3:Y:S04]  /*0380*/  LDG.E.U8.CONSTANT R4, desc[UR4][R6.64+0x1] ;  /* 0x0000010406047981 */ /* 0x0000e8000c1e9100 */
[----:B------:R-:W4:Y:S01]  /*0390*/  LDG.E.U8.CONSTANT R8, desc[UR4][R8.64] ;  /* 0x0000000408087981 */ /* 0x000f22000c1e9100 */
[----:B-1----:R-:W-:-:S04]  /*03a0*/  IADD3 R2, P0, PT, R2, R5, RZ ;  /* 0x0000000502027210 */ /* 0x002fc80007f1e0ff */
[----:B------:R-:W-:Y:S01]  /*03b0*/  LEA.HI.X.SX32 R3, R5, R3, 0x1, P0 ;  /* 0x0000000305037211 */ /* 0x000fe200000f0eff */
[----:B0-----:R-:W-:-:S05]  /*03c0*/  IMAD.MOV.U32 R6, RZ, RZ, 0xff ;  /* 0x000000ffff067424 */ /* 0x001fca00078e00ff */
[----:B------:R-:W-:-:S05]  /*03d0*/  PRMT R5, R6, 0x7610, R5 ;  /* 0x0000761006057816 */ /* 0x000fca0000000005 */
[----:B------:R-:W-:Y:S01]  /*03e0*/  STG.E.U8 desc[UR4][R2.64+0x3], R5 ;  /* 0x0000030502007986 */ /* 0x000fe2000c101104 */
[----:B--2---:R-:W-:Y:S02]  /*03f0*/  I2FP.F32.U32 R10, R0 ;  /* 0x00000000000a7245 */ /* 0x004fe40000201000 */
[----:B---3--:R-:W-:-:S03]  /*0400*/  I2FP.F32.U32 R4, R4 ;  /* 0x0000000400047245 */ /* 0x008fc60000201000 */
[----:B------:R-:W-:Y:S01]  /*0410*/  FADD R11, R10, -128 ;  /* 0xc30000000a0b7421 */ /* 0x000fe20000000000 */
[----:B----4-:R-:W-:Y:S01]  /*0420*/  I2FP.F32.U32 R0, R8 ;  /* 0x0000000800007245 */ /* 0x010fe20000201000 */
[----:B------:R-:W-:-:S04]  /*0430*/  FADD R13, R4, -128 ;  /* 0xc3000000040d7421 */ /* 0x000fc80000000000 */
[C-C-:B------:R-:W-:Y:S01]  /*0440*/  FFMA R4, R11.reuse, -0.34413599967956542969, R0.reuse ;  /* 0xbeb032980b047823 */ /* 0x140fe20000000000 */
[--C-:B------:R-:W-:Y:S01]  /*0450*/  FFMA R10, R11, 1.7719999551773071289, R0.reuse ;  /* 0x3fe2d0e50b0a7823 */ /* 0x100fe20000000000 */
[C---:B------:R-:W-:Y:S02]  /*0460*/  FFMA R0, R13.reuse, 1.4019999504089355469, R0 ;  /* 0x3fb374bc0d007823 */ /* 0x040fe40000000000 */
[----:B------:R-:W-:Y:S02]  /*0470*/  FFMA R4, R13, -0.71413600444793701172, R4 ;  /* 0xbf36d19e0d047823 */ /* 0x000fe40000000004 */
[----:B------:R-:W-:Y:S02]  /*0480*/  FMNMX R10, RZ, R10, !PT ;  /* 0x0000000aff0a7209 */ /* 0x000fe40007800000 */
[----:B------:R-:W-:Y:S02]  /*0490*/  FMNMX R0, RZ, R0, !PT ;  /* 0x00000000ff007209 */ /* 0x000fe40007800000 */
[----:B------:R-:W-:-:S02]  /*04a0*/  FMNMX R4, RZ, R4, !PT ;  /* 0x00000004ff047209 */ /* 0x000fc40007800000 */
[----:B------:R-:W-:Y:S02]  /*04b0*/  FMNMX R10, R10, 255, PT ;  /* 0x437f00000a0a7809 */ /* 0x000fe40003800000 */
[----:B------:R-:W-:Y:S02]  /*04c0*/  FMNMX R0, R0, 255, PT ;  /* 0x437f000000007809 */ /* 0x000fe40003800000 */
[----:B------:R-:W-:Y:S01]  /*04d0*/  FMNMX R4, R4, 255, PT ;  /* 0x437f000004047809 */ /* 0x000fe20003800000 */
[----:B------:R-:W0:Y:S08]  /*04e0*/  F2I.U32.TRUNC.NTZ R11, R10 ;  /* 0x0000000a000b7305 */ /* 0x000e30000020f000 */
[----:B------:R-:W1:Y:S01]  /*04f0*/  F2I.U32.TRUNC.NTZ R7, R0 ;  /* 0x0000000000077305 */ /* 0x000e62000020f000 */
[----:B0-----:R-:W-:Y:S07]  /*0500*/  STG.E.U8 desc[UR4][R2.64+0x2], R11 ;  /* 0x0000020b02007986 */ /* 0x001fee000c101104 */
[----:B------:R-:W0:Y:S01]  /*0510*/  F2I.U32.TRUNC.NTZ R9, R4 ;  /* 0x0000000400097305 */ /* 0x000e22000020f000 */
[----:B-1----:R-:W-:Y:S04]  /*0520*/  STG.E.U8 desc[UR4][R2.64], R7 ;  /* 0x0000000702007986 */ /* 0x002fe8000c101104 */
[----:B0-----:R-:W-:Y:S01]  /*0530*/  STG.E.U8 desc[UR4][R2.64+0x1], R9 ;  /* 0x0000010902007986 */ /* 0x001fe2000c101104 */
[----:B------:R-:W-:Y:S05]  /*0540*/  EXIT ;  /* 0x000000000000794d */ /* 0x000fea0003800000 */
.L_x_1:
[----:B------:R-:W-:-:S00]  /*0550*/  BRA `(.L_x_1) ;  /* 0xfffffffc00fc7947 */ /* 0x000fc0000383ffff */
[----:B------:R-:W-:-:S00]  /*0560*/  NOP ;  /* 0x0000000000007918 */ /* 0x000fc00000000000 */
        /* <DEDUP_REMOVED lines=9> */
.L_x_3:


//--------------------- .text._Z26extract_tiles_kernel_multiPKhiiiii --------------------------
	.section	.text._Z26extract_tiles_kernel_multiPKhiiiii,"ax",@progbits
	.align	128
        .global         _Z26extract_tiles_kernel_multiPKhiiiii
        .type           _Z26extract_tiles_kernel_multiPKhiiiii,@function
        .size           _Z26extract_tiles_kernel_multiPKhiiiii,(.L_x_4 - _Z26extract_tiles_kernel_multiPKhiiiii)
        .other          _Z26extract_tiles_kernel_multiPKhiiiii,@"STO_CUDA_ENTRY STV_DEFAULT"
_Z26extract_tiles_kernel_multiPKhiiiii:
.text._Z26extract_tiles_kernel_multiPKhiiiii:
        /* <DEDUP_REMOVED lines=16> */
[----:B------:R-:W0:Y:S03]  /*0100*/  LDCU.64 UR4, c[0x0][0x388] ;  /* 0x00007100ff0477ac */ /* 0x000e260008000a00 */
[----:B------:R-:W1:Y:S01]  /*0110*/  LDC.64 R2, c[0x3][R6] ;  /* 0x00c0000006027b82 */ /* 0x000e620000000a00 */
[----:B------:R-:W2:Y:S01]  /*0120*/  LDCU UR6, c[0x0][0x398] ;  /* 0x00007300ff0677ac */ /* 0x000ea20008000800 */
[----:B-1----:R-:W-:Y:S02]  /*0130*/  IMAD.IADD R7, R5, 0x1, R2 ;  /* 0x0000000105077824 */ /* 0x002fe400078e0202 */
[----:B------:R-:W-:-:S04]  /*0140*/  IMAD.IADD R9, R0, 0x1, R3 ;  /* 0x0000000100097824 */ /* 0x000fc800078e0203 */
[----:B------:R-:W1:Y:S01]  /*0150*/  LDC.64 R2, c[0x3][R6+0x30] ;  /* 0x00c00c0006027b82 */ /* 0x000e620000000a00 */
[----:B0-----:R-:W-:Y:S01]  /*0160*/  ISETP.GE.AND P1, PT, R7, UR4, PT ;  /* 0x0000000407007c0c */ /* 0x001fe2000bf26270 */
[----:B------:R-:W-:Y:S01]  /*0170*/  IMAD.SHL.U32 R5, R5, 0x4, RZ ;  /* 0x0000000405057824 */ /* 0x000fe200078e00ff */
[----:B------:R-:W-:Y:S01]  /*0180*/  ISETP.GE.AND P0, PT, R9, UR5, PT ;  /* 0x0000000509007c0c */ /* 0x000fe2000bf06270 */
[----:B------:R-:W0:Y:S01]  /*0190*/  LDCU.64 UR4, c[0x0][0x358] ;  /* 0x00006b00ff0477ac */ /* 0x000e220008000a00 */
[----:B------:R-:W-:Y:S01]  /*01a0*/  ISETP.LT.OR P1, PT, R7, RZ, P1 ;  /* 0x000000ff0700720c */ /* 0x000fe20000f21670 */
[----:B--2---:R-:W-:Y:S01]  /*01b0*/  IMAD R11, R0, UR6, R5 ;  /* 0x00000006000b7c24 */ /* 0x004fe2000f8e0205 */
[----:B------:R-:W-:-:S04]  /*01c0*/  ISETP.LT.OR P0, PT, R9, RZ, P0 ;  /* 0x000000ff0900720c */ /* 0x000fc80000701670 */
[----:B------:R-:W-:-:S13]  /*01d0*/  PLOP3.LUT P0, PT, P1, P0, PT, 0xf8, 0x8f ;  /* 0x00000000008f781c */ /* 0x000fda0000f01f70 */
[----:B-1----:R-:W-:Y:S01]  /*01e0*/  @P0 IADD3 R4, P1, PT, R2, R11, RZ ;  /* 0x0000000b02040210 */ /* 0x002fe20007f3e0ff */
[----:B------:R-:W-:-:S03]  /*01f0*/  @P0 IMAD.MOV.U32 R13, RZ, RZ, -0x1000000 ;  /* 0xff000000ff0d0424 */ /* 0x000fc600078e00ff */
[----:B------:R-:W-:-:S05]  /*0200*/  @P0 LEA.HI.X.SX32 R5, R11, R3, 0x1, P1 ;  /* 0x000000030b050211 */ /* 0x000fca00008f0eff */
[----:B0-----:R0:W-:Y:S01]  /*0210*/  @P0 STG.E desc[UR4][R4.64], R13 ;  /* 0x0000000d04000986 */ /* 0x0011e2000c101904 */
[----:B------:R-:W-:Y:S05]  /*0220*/  @P0 EXIT ;  /* 0x000000000000094d */ /* 0x000fea0003800000 */
[----:B------:R-:W1:Y:S01]  /*0230*/  LDCU UR7, c[0x0][0x390] ;  /* 0x00007200ff0777ac */ /* 0x000e620008000800 */
[----:B0-----:R-:W-:Y:S01]  /*0240*/  IMAD.WIDE.U32 R4, R7, 0x4, RZ ;  /* 0x0000000407047825 */ /* 0x001fe200078e00ff */
[----:B------:R-:W0:Y:S01]  /*0250*/  LDCU.64 UR8, c[0x0][0x380] ;  /* 0x00007000ff0877ac */ /* 0x000e220008000a00 */
[----:B-1----:R-:W-:Y:S02]  /*0260*/  USHF.R.S32.HI UR6, URZ, 0x1f, UR7 ;  /* 0x0000001fff067899 */ /* 0x002fe40008011407 */
[----:B------:R-:W-:-:S04]  /*0270*/  IMAD.WIDE.U32 R4, R9, UR7, R4 ;  /* 0x0000000709047c25 */ /* 0x000fc8000f8e0004 */
[----:B------:R-:W-:Y:S01]  /*0280*/  IMAD R9, R9, UR6, R5 ;  /* 0x0000000609097c24 */ /* 0x000fe2000f8e0205 */
[----:B0-----:R-:W-:-:S04]  /*0290*/  IADD3 R4, P0, PT, R4, UR8, RZ ;  /* 0x0000000804047c10 */ /* 0x001fc8000ff1e0ff */
[----:B------:R-:W-:-:S06]  /*02a0*/  IADD3.X R5, PT, PT, R9, UR9, RZ, P0, !PT ;  /* 0x0000000909057c10 */ /* 0x000fcc00087fe4ff */
[----:B------:R-:W2:Y:S01]  /*02b0*/  LDG.E.CONSTANT R5, desc[UR4][R4.64] ;  /* 0x0000000404057981 */ /* 0x000ea2000c1e9900 */
[----:B------:R-:W-:-:S04]  /*02c0*/  IADD3 R2, P0, PT, R2, R11, RZ ;  /* 0x0000000b02027210 */ /* 0x000fc80007f1e0ff */
[----:B------:R-:W-:-:S05]  /*02d0*/  LEA.HI.X.SX32 R3, R11, R3, 0x1, P0 ;  /* 0x000000030b037211 */ /* 0x000fca00000f0eff */
[----:B--2---:R-:W-:Y:S01]  /*02e0*/  STG.E desc[UR4][R2.64], R5 ;  /* 0x0000000502007986 */ /* 0x004fe2000c101904 */
[----:B------:R-:W-:Y:S05]  /*02f0*/  EXIT ;  /* 0x000000000000794d */ /* 0x000fea0003800000 */
.L_x_2:
        /* <DEDUP_REMOVED lines=16> */
.L_x_4:


//--------------------- .nv.shared.reserved.0     --------------------------
	.section	.nv.shared.reserved.0,"aw",@nobits
	.weak		__nv_reservedSMEM_offset_0_alias
	.size		__nv_reservedSMEM_offset_0_alias, 0, 64
	.other		__nv_reservedSMEM_offset_0_alias,@"STO_CUDA_RESERVED_SHARED STV_DEFAULT"
__nv_reservedSMEM_offset_0_alias:
	.zero		0
	.zero		64


//--------------------- .nv.constant0.extract_tiles_kernel_nv12 --------------------------
	.section	.nv.constant0.extract_tiles_kernel_nv12,"a",@progbits
	.sectionflags	@""
	.align	4
.nv.constant0.extract_tiles_kernel_nv12:
	.zero		936


//--------------------- .nv.constant0._Z26extract_tiles_kernel_multiPKhiiiii --------------------------
	.section	.nv.constant0._Z26extract_tiles_kernel_multiPKhiiiii,"a",@progbits
	.sectionflags	@""
	.align	4
.nv.constant0._Z26extract_tiles_kernel_multiPKhiiiii:
	.zero		924


//--------------------- SYMBOLS --------------------------

	.type		.nv.reservedSmem.offset0,@object
	.size		.nv.reservedSmem.offset0,0x4
